//
// Generated by NVIDIA NVVM Compiler
//
// Compiler Build ID: CL-36424714
// Cuda compilation tools, release 13.0, V13.0.88
// Based on NVVM 20.0.0
//

.version 9.0
.target sm_100
.address_size 64

	// .globl	_Z12suma2D_SHMEMPfS_ii

.visible .entry _Z12suma2D_SHMEMPfS_ii(
	.param .u64 .ptr .align 1 _Z12suma2D_SHMEMPfS_ii_param_0,
	.param .u64 .ptr .align 1 _Z12suma2D_SHMEMPfS_ii_param_1,
	.param .u32 _Z12suma2D_SHMEMPfS_ii_param_2,
	.param .u32 _Z12suma2D_SHMEMPfS_ii_param_3
)
{
	.reg .pred 	%p<35>;
	.reg .b16 	%rs<6>;
	.reg .b32 	%r<80>;
	.reg .b32 	%f<26>;
	.reg .b64 	%rd<17>;

	ld.param.u64 	%rd3, [_Z12suma2D_SHMEMPfS_ii_param_0];
	ld.param.u64 	%rd4, [_Z12suma2D_SHMEMPfS_ii_param_1];
	ld.param.u32 	%r24, [_Z12suma2D_SHMEMPfS_ii_param_2];
	ld.param.u32 	%r25, [_Z12suma2D_SHMEMPfS_ii_param_3];
	cvta.to.global.u64 	%rd1, %rd3;
	cvta.to.global.u64 	%rd5, %rd4;
	mov.u32 	%r26, %tid.x;
	mov.u32 	%r27, %tid.y;
	mov.u32 	%r28, %ntid.x;
	mov.u32 	%r29, %ctaid.x;
	mad.lo.s32 	%r30, %r28, %r29, %r26;
	mov.u32 	%r31, %ntid.y;
	mov.u32 	%r32, %ctaid.y;
	mad.lo.s32 	%r33, %r31, %r32, %r27;
	mad.lo.s32 	%r1, %r24, %r33, %r30;
	mul.wide.s32 	%rd6, %r1, 4;
	add.s64 	%rd2, %rd5, %rd6;
	mov.b32 	%r34, 0;
	st.global.u32 	[%rd2], %r34;
	not.b32 	%r35, %r24;
	mul.lo.s32 	%r2, %r25, %r35;
	add.s32 	%r3, %r24, 1;
	mad.lo.s32 	%r36, %r25, %r24, %r25;
	setp.gt.s32 	%p1, %r2, %r36;
	@%p1 bra 	$L__BB0_21;
	div.s32 	%r4, %r1, %r24;
	mul.lo.s32 	%r5, %r24, %r24;
	mul.lo.s32 	%r37, %r3, %r25;
	shl.b32 	%r6, %r37, 1;
	add.s32 	%r77, %r1, %r2;
	neg.s32 	%r79, %r6;
	cvt.u16.u32 	%rs1, %r24;
	shl.b16 	%rs2, %rs1, 1;
	add.s16 	%rs3, %rs2, 2;
	cvt.u16.u32 	%rs4, %r25;
	mul.lo.s16 	%rs5, %rs3, %rs4;
	cvt.u32.u16 	%r38, %rs5;
	and.b32  	%r39, %r38, 2;
	neg.s32 	%r75, %r39;
	mov.f32 	%f23, 0f00000000;
$L__BB0_2:
	.pragma "nounroll";
	setp.lt.s32 	%p2, %r77, 0;
	setp.ge.s32 	%p3, %r77, %r5;
	or.pred  	%p4, %p2, %p3;
	@%p4 bra 	$L__BB0_5;
	div.s32 	%r41, %r77, %r24;
	sub.s32 	%r43, %r41, %r4;
	mad.lo.s32 	%r44, %r43, %r24, %r1;
	sub.s32 	%r45, %r44, %r25;
	setp.lt.s32 	%p5, %r77, %r45;
	add.s32 	%r46, %r44, %r25;
	setp.gt.s32 	%p6, %r77, %r46;
	or.pred  	%p7, %p5, %p6;
	@%p7 bra 	$L__BB0_5;
	mul.wide.u32 	%rd7, %r77, 4;
	add.s64 	%rd8, %rd1, %rd7;
	ld.global.f32 	%f14, [%rd8];
	add.f32 	%f23, %f23, %f14;
	st.global.f32 	[%rd2], %f23;
$L__BB0_5:
	add.s32 	%r77, %r77, 1;
	add.s32 	%r79, %r79, 1;
	add.s32 	%r75, %r75, 1;
	setp.ne.s32 	%p8, %r75, 1;
	@%p8 bra 	$L__BB0_2;
	setp.lt.u32 	%p9, %r6, 3;
	@%p9 bra 	$L__BB0_21;
	add.s32 	%r78, %r77, 3;
$L__BB0_8:
	add.s32 	%r19, %r78, -2;
	add.s32 	%r20, %r78, -3;
	setp.lt.s32 	%p10, %r20, 0;
	setp.ge.s32 	%p11, %r20, %r5;
	or.pred  	%p12, %p10, %p11;
	@%p12 bra 	$L__BB0_11;
	div.s32 	%r48, %r20, %r24;
	sub.s32 	%r50, %r48, %r4;
	mad.lo.s32 	%r51, %r50, %r24, %r1;
	sub.s32 	%r52, %r51, %r25;
	setp.lt.s32 	%p13, %r20, %r52;
	add.s32 	%r53, %r51, %r25;
	setp.gt.s32 	%p14, %r20, %r53;
	or.pred  	%p15, %p13, %p14;
	@%p15 bra 	$L__BB0_11;
	mul.wide.u32 	%rd9, %r20, 4;
	add.s64 	%rd10, %rd1, %rd9;
	ld.global.f32 	%f15, [%rd10];
	add.f32 	%f23, %f23, %f15;
	st.global.f32 	[%rd2], %f23;
$L__BB0_11:
	setp.lt.s32 	%p16, %r19, 0;
	setp.ge.s32 	%p17, %r19, %r5;
	or.pred  	%p18, %p16, %p17;
	@%p18 bra 	$L__BB0_14;
	div.s32 	%r55, %r19, %r24;
	sub.s32 	%r57, %r55, %r4;
	mad.lo.s32 	%r58, %r57, %r24, %r1;
	sub.s32 	%r59, %r58, %r25;
	setp.lt.s32 	%p19, %r19, %r59;
	add.s32 	%r60, %r58, %r25;
	setp.gt.s32 	%p20, %r19, %r60;
	or.pred  	%p21, %p19, %p20;
	@%p21 bra 	$L__BB0_14;
	mul.wide.u32 	%rd11, %r19, 4;
	add.s64 	%rd12, %rd1, %rd11;
	ld.global.f32 	%f16, [%rd12];
	add.f32 	%f23, %f23, %f16;
	st.global.f32 	[%rd2], %f23;
$L__BB0_14:
	add.s32 	%r21, %r19, 1;
	setp.lt.s32 	%p22, %r21, 0;
	setp.ge.s32 	%p23, %r21, %r5;
	or.pred  	%p24, %p22, %p23;
	@%p24 bra 	$L__BB0_17;
	div.s32 	%r62, %r21, %r24;
	sub.s32 	%r64, %r62, %r4;
	mad.lo.s32 	%r65, %r64, %r24, %r1;
	sub.s32 	%r66, %r65, %r25;
	setp.lt.s32 	%p25, %r21, %r66;
	add.s32 	%r67, %r65, %r25;
	setp.gt.s32 	%p26, %r21, %r67;
	or.pred  	%p27, %p25, %p26;
	@%p27 bra 	$L__BB0_17;
	mul.wide.u32 	%rd13, %r21, 4;
	add.s64 	%rd14, %rd1, %rd13;
	ld.global.f32 	%f17, [%rd14];
	add.f32 	%f23, %f23, %f17;
	st.global.f32 	[%rd2], %f23;
$L__BB0_17:
	setp.lt.s32 	%p28, %r78, 0;
	setp.ge.s32 	%p29, %r78, %r5;
	or.pred  	%p30, %p28, %p29;
	@%p30 bra 	$L__BB0_20;
	div.s32 	%r69, %r78, %r24;
	sub.s32 	%r71, %r69, %r4;
	mad.lo.s32 	%r72, %r71, %r24, %r1;
	sub.s32 	%r73, %r72, %r25;
	setp.lt.s32 	%p31, %r78, %r73;
	add.s32 	%r74, %r72, %r25;
	setp.gt.s32 	%p32, %r78, %r74;
	or.pred  	%p33, %p31, %p32;
	@%p33 bra 	$L__BB0_20;
	mul.wide.u32 	%rd15, %r78, 4;
	add.s64 	%rd16, %rd1, %rd15;
	ld.global.f32 	%f18, [%rd16];
	add.f32 	%f23, %f23, %f18;
	st.global.f32 	[%rd2], %f23;
$L__BB0_20:
	add.s32 	%r79, %r79, 4;
	add.s32 	%r78, %r78, 4;
	setp.ne.s32 	%p34, %r79, 1;
	@%p34 bra 	$L__BB0_8;
$L__BB0_21:
	ret;

}


// ===== COMPILED SASS (sm_100) =====

	.target	sm_100

	.elftype	@"ET_EXEC"


//--------------------- .note.nv.tkinfo           --------------------------
	.section	.note.nv.tkinfo,"",@"SHT_NOTE"
	.sectionflags	@"SHF_NOTE_NV_TKINFO"
	.tkinfo
        /*0018*/ 	.word	0x00000002
        /*0030*/ 	.string	""
        /*0030*/ 	.string	"ptxas"
        /*0030*/ 	.string	"Cuda compilation tools, release 13.0, V13.0.88"
        /*0030*/ 	.string	"Build cuda_13.0.r13.0/compiler.36424714_0"
        /*0030*/ 	.string	"-arch sm_100 -m 64 "



//--------------------- .note.nv.cuinfo           --------------------------
	.section	.note.nv.cuinfo,"",@"SHT_NOTE"
	.sectionflags	@"SHF_NOTE_NV_CUINFO"
        /*0018*/ 	.short	0x0002
        /*001a*/ 	.short	0x0064
        /*001c*/ 	.short	0x0082
	.zero		2


//--------------------- .nv.info                  --------------------------
	.section	.nv.info,"",@"SHT_CUDA_INFO"
	.align	4


	//----- nvinfo : EIATTR_REGCOUNT
	.align		4
        /*0000*/ 	.byte	0x04, 0x2f
        /*0002*/ 	.short	(.L_1 - .L_0)
	.align		4
.L_0:
        /*0004*/ 	.word	index@(_Z12suma2D_SHMEMPfS_ii)
        /*0008*/ 	.word	0x0000001a


	//----- nvinfo : EIATTR_FRAME_SIZE
	.align		4
.L_1:
        /*000c*/ 	.byte	0x04, 0x11
        /*000e*/ 	.short	(.L_3 - .L_2)
	.align		4
.L_2:
        /*0010*/ 	.word	index@(_Z12suma2D_SHMEMPfS_ii)
        /*0014*/ 	.word	0x00000000


	//----- nvinfo : EIATTR_MIN_STACK_SIZE
	.align		4
.L_3:
        /*0018*/ 	.byte	0x04, 0x12
        /*001a*/ 	.short	(.L_5 - .L_4)
	.align		4
.L_4:
        /*001c*/ 	.word	index@(_Z12suma2D_SHMEMPfS_ii)
        /*0020*/ 	.word	0x00000000
.L_5:


//--------------------- .nv.compat                --------------------------
	.section	.nv.compat,"",@"SHT_CUDA_COMPAT_INFO"
	.align	4
        /*0000*/ 	.byte	0x02, 0x09, 0x00, 0x00, 0x02, 0x02, 0x01, 0x00, 0x02, 0x05, 0x05, 0x00, 0x03, 0x07, 0x01, 0x01
        /*0010*/ 	.byte	0x02, 0x03, 0x00, 0x00, 0x02, 0x06, 0x01, 0x00, 0x04, 0x0b, 0x08, 0x00, 0x09, 0x00, 0x00, 0x00
        /*0020*/ 	.byte	0x00, 0x00, 0x00, 0x00


//--------------------- .nv.info._Z12suma2D_SHMEMPfS_ii --------------------------
	.section	.nv.info._Z12suma2D_SHMEMPfS_ii,"",@"SHT_CUDA_INFO"
	.sectionflags	@""
	.align	4


	//----- nvinfo : EIATTR_CUDA_API_VERSION
	.align		4
        /*0000*/ 	.byte	0x04, 0x37
        /*0002*/ 	.short	(.L_7 - .L_6)
.L_6:
        /*0004*/ 	.word	0x00000082


	//----- nvinfo : EIATTR_KPARAM_INFO
	.align		4
.L_7:
        /*0008*/ 	.byte	0x04, 0x17
        /*000a*/ 	.short	(.L_9 - .L_8)
.L_8:
        /*000c*/ 	.word	0x00000000
        /*0010*/ 	.short	0x0003
        /*0012*/ 	.short	0x0014
        /*0014*/ 	.byte	0x00, 0xf0, 0x11, 0x00


	//----- nvinfo : EIATTR_KPARAM_INFO
	.align		4
.L_9:
        /*0018*/ 	.byte	0x04, 0x17
        /*001a*/ 	.short	(.L_11 - .L_10)
.L_10:
        /*001c*/ 	.word	0x00000000
        /*0020*/ 	.short	0x0002
        /*0022*/ 	.short	0x0010
        /*0024*/ 	.byte	0x00, 0xf0, 0x11, 0x00


	//----- nvinfo : EIATTR_KPARAM_INFO
	.align		4
.L_11:
        /*0028*/ 	.byte	0x04, 0x17
        /*002a*/ 	.short	(.L_13 - .L_12)
.L_12:
        /*002c*/ 	.word	0x00000000
        /*0030*/ 	.short	0x0001
        /*0032*/ 	.short	0x0008
        /*0034*/ 	.byte	0x00, 0xf5, 0x21, 0x00


	//----- nvinfo : EIATTR_KPARAM_INFO
	.align		4
.L_13:
        /*0038*/ 	.byte	0x04, 0x17
        /*003a*/ 	.short	(.L_15 - .L_14)
.L_14:
        /*003c*/ 	.word	0x00000000
        /*0040*/ 	.short	0x0000
        /*0042*/ 	.short	0x0000
        /*0044*/ 	.byte	0x00, 0xf5, 0x21, 0x00


	//----- nvinfo : EIATTR_SPARSE_MMA_MASK
	.align		4
.L_15:
        /*0048*/ 	.byte	0x03, 0x50
        /*004a*/ 	.short	0x0000


	//----- nvinfo : EIATTR_MAXREG_COUNT
	.align		4
        /*004c*/ 	.byte	0x03, 0x1b
        /*004e*/ 	.short	0x00ff


	//----- nvinfo : EIATTR_MERCURY_ISA_VERSION
	.align		4
        /*0050*/ 	.byte	0x03, 0x5f
        /*0052*/ 	.short	0x0101


	//----- nvinfo : EIATTR_VRC_CTA_INIT_COUNT
	.align		4
        /*0054*/ 	.byte	0x02, 0x4a
	.zero		1
	.zero		1


	//----- nvinfo : EIATTR_EXIT_INSTR_OFFSETS
	.align		4
        /*0058*/ 	.byte	0x04, 0x1c
        /*005a*/ 	.short	(.L_17 - .L_16)


	//   ....[0]....
.L_16:
        /*005c*/ 	.word	0x00000130


	//   ....[1]....
        /*0060*/ 	.word	0x000006c0


	//   ....[2]....
        /*0064*/ 	.word	0x00001150


	//----- nvinfo : EIATTR_CRS_STACK_SIZE
	.align		4
.L_17:
        /*0068*/ 	.byte	0x04, 0x1e
        /*006a*/ 	.short	(.L_19 - .L_18)
.L_18:
        /*006c*/ 	.word	0x00000000


	//----- nvinfo : EIATTR_CBANK_PARAM_SIZE
	.align		4
.L_19:
        /*0070*/ 	.byte	0x03, 0x19
        /*0072*/ 	.short	0x0018


	//----- nvinfo : EIATTR_PARAM_CBANK
	.align		4
        /*0074*/ 	.byte	0x04, 0x0a
        /*0076*/ 	.short	(.L_21 - .L_20)
	.align		4
.L_20:
        /*0078*/ 	.word	index@(.nv.constant0._Z12suma2D_SHMEMPfS_ii)
        /*007c*/ 	.short	0x0380
        /*007e*/ 	.short	0x0018


	//----- nvinfo : EIATTR_SW_WAR
	.align		4
.L_21:
        /*0080*/ 	.byte	0x04, 0x36
        /*0082*/ 	.short	(.L_23 - .L_22)
.L_22:
        /*0084*/ 	.word	0x00000008
.L_23:


//--------------------- .nv.callgraph             --------------------------
	.section	.nv.callgraph,"",@"SHT_CUDA_CALLGRAPH"
	.align	4
	.sectionentsize	8
	.align		4
        /*0000*/ 	.word	0x00000000
	.align		4
        /*0004*/ 	.word	0xffffffff
	.align		4
        /*0008*/ 	.word	0x00000000
	.align		4
        /*000c*/ 	.word	0xfffffffe
	.align		4
        /*0010*/ 	.word	0x00000000
	.align		4
        /*0014*/ 	.word	0xfffffffd
	.align		4
        /*0018*/ 	.word	0x00000000
	.align		4
        /*001c*/ 	.word	0xfffffffc


//--------------------- .text._Z12suma2D_SHMEMPfS_ii --------------------------
	.section	.text._Z12suma2D_SHMEMPfS_ii,"ax",@progbits
	.align	128
        .global         _Z12suma2D_SHMEMPfS_ii
        .type           _Z12suma2D_SHMEMPfS_ii,@function
        .size           _Z12suma2D_SHMEMPfS_ii,(.L_x_13 - _Z12suma2D_SHMEMPfS_ii)
        .other          _Z12suma2D_SHMEMPfS_ii,@"STO_CUDA_ENTRY STV_DEFAULT"
_Z12suma2D_SHMEMPfS_ii:
.text._Z12suma2D_SHMEMPfS_ii:
[----:B------:R-:W-:Y:S01]  /*0000*/  LDC R1, c[0x0][0x37c] ;  /* 0x0000df00ff017b82 */ /* 0x000fe20000000800 */
[----:B------:R-:W0:Y:S07]  /*0010*/  S2R R4, SR_TID.Y ;  /* 0x0000000000047919 */ /* 0x000e2e0000002200 */
[----:B------:R-:W1:Y:S01]  /*0020*/  LDC.64 R8, c[0x0][0x390] ;  /* 0x0000e400ff087b82 */ /* 0x000e620000000a00 */
[----:B------:R-:W2:Y:S01]  /*0030*/  LDCU UR4, c[0x0][0x360] ;  /* 0x00006c00ff0477ac */ /* 0x000ea20008000800 */
[----:B------:R-:W0:Y:S01]  /*0040*/  S2R R7, SR_CTAID.Y ;  /* 0x0000000000077919 */ /* 0x000e220000002600 */
[----:B------:R-:W0:Y:S01]  /*0050*/  LDCU UR5, c[0x0][0x364] ;  /* 0x00006c80ff0577ac */ /* 0x000e220008000800 */
[----:B------:R-:W2:Y:S04]  /*0060*/  S2R R5, SR_TID.X ;  /* 0x0000000000057919 */ /* 0x000ea80000002100 */
[----:B------:R-:W3:Y:S01]  /*0070*/  LDC.64 R2, c[0x0][0x388] ;  /* 0x0000e200ff027b82 */ /* 0x000ee20000000a00 */
[----:B------:R-:W4:Y:S01]  /*0080*/  LDCU.64 UR8, c[0x0][0x358] ;  /* 0x00006b00ff0877ac */ /* 0x000f220008000a00 */
[----:B------:R-:W2:Y:S01]  /*0090*/  S2R R6, SR_CTAID.X ;  /* 0x0000000000067919 */ /* 0x000ea20000002500 */
[----:B-1----:R-:W-:-:S05]  /*00a0*/  LOP3.LUT R0, RZ, R8, RZ, 0x33, !PT ;  /* 0x00000008ff007212 */ /* 0x002fca00078e33ff */
[-C--:B------:R-:W-:Y:S02]  /*00b0*/  IMAD R12, R0, R9.reuse, RZ ;  /* 0x00000009000c7224 */ /* 0x080fe400078e02ff */
[----:B0-----:R-:W-:Y:S02]  /*00c0*/  IMAD R4, R7, UR5, R4 ;  /* 0x0000000507047c24 */ /* 0x001fe4000f8e0204 */
[----:B------:R-:W-:-:S05]  /*00d0*/  IMAD R7, R8, R9, R9 ;  /* 0x0000000908077224 */ /* 0x000fca00078e0209 */
[----:B------:R-:W-:Y:S01]  /*00e0*/  ISETP.GT.AND P0, PT, R12, R7, PT ;  /* 0x000000070c00720c */ /* 0x000fe20003f04270 */
[----:B--2---:R-:W-:-:S04]  /*00f0*/  IMAD R5, R6, UR4, R5 ;  /* 0x0000000406057c24 */ /* 0x004fc8000f8e0205 */
[----:B------:R-:W-:-:S04]  /*0100*/  IMAD R5, R4, R8, R5 ;  /* 0x0000000804057224 */ /* 0x000fc800078e0205 */
[----:B---3--:R-:W-:-:S05]  /*0110*/  IMAD.WIDE R2, R5, 0x4, R2 ;  /* 0x0000000405027825 */ /* 0x008fca00078e0202 */
[----:B----4-:R0:W-:Y:S01]  /*0120*/  STG.E desc[UR8][R2.64], RZ ;  /* 0x000000ff02007986 */ /* 0x0101e2000c101908 */
[----:B------:R-:W-:Y:S05]  /*0130*/  @P0 EXIT ;  /* 0x000000000000094d */ /* 0x000fea0003800000 */
[----:B------:R-:W-:Y:S01]  /*0140*/  IABS R13, R8 ;  /* 0x00000008000d7213 */ /* 0x000fe20000000000 */
[----:B------:R-:W1:Y:S03]  /*0150*/  LDCU.U16 UR4, c[0x0][0x390] ;  /* 0x00007200ff0477ac */ /* 0x000e660008000400 */
[----:B------:R-:W2:Y:S01]  /*0160*/  I2F.RP R4, R13 ;  /* 0x0000000d00047306 */ /* 0x000ea20000209400 */
[----:B------:R-:W3:Y:S07]  /*0170*/  LDCU.U16 UR5, c[0x0][0x394] ;  /* 0x00007280ff0577ac */ /* 0x000eee0008000400 */
[----:B--2---:R-:W2:Y:S01]  /*0180*/  MUFU.RCP R4, R4 ;  /* 0x0000000400047308 */ /* 0x004ea20000001000 */
[----:B-1----:R-:W-:-:S02]  /*0190*/  ULEA UR4, UR4, 0x2, 0x1 ;  /* 0x0000000204047891 */ /* 0x002fc4000f8e08ff */
[----:B---3--:R-:W-:Y:S02]  /*01a0*/  UPRMT UR5, UR5, 0x9910, URZ ;  /* 0x0000991005057896 */ /* 0x008fe400080000ff */
[----:B------:R-:W-:-:S05]  /*01b0*/  UPRMT UR6, UR4, 0x9910, URZ ;  /* 0x0000991004067896 */ /* 0x000fca00080000ff */
[----:B------:R-:W-:Y:S02]  /*01c0*/  UMOV UR4, UR5 ;  /* 0x0000000500047c82 */ /* 0x000fe40008000000 */
[----:B------:R-:W-:Y:S02]  /*01d0*/  UMOV UR5, UR6 ;  /* 0x0000000600057c82 */ /* 0x000fe40008000000 */
[----:B------:R-:W-:Y:S01]  /*01e0*/  UIMAD UR4, UR4, UR5, URZ ;  /* 0x00000005040472a4 */ /* 0x000fe2000f8e02ff */
[----:B--2---:R-:W-:Y:S01]  /*01f0*/  VIADD R6, R4, 0xffffffe ;  /* 0x0ffffffe04067836 */ /* 0x004fe20000000000 */
[----:B------:R-:W1:Y:S03]  /*0200*/  LDCU UR5, c[0x0][0x394] ;  /* 0x00007280ff0577ac */ /* 0x000e660008000800 */
[----:B------:R2:W3:Y:S01]  /*0210*/  F2I.FTZ.U32.TRUNC.NTZ R7, R6 ;  /* 0x0000000600077305 */ /* 0x0004e2000021f000 */
[----:B------:R-:W-:-:S04]  /*0220*/  ULOP3.LUT UR4, UR4, 0x2, URZ, 0xc0, !UPT ;  /* 0x0000000204047892 */ /* 0x000fc8000f8ec0ff */
[----:B------:R-:W-:Y:S01]  /*0230*/  UIADD3 UR4, UPT, UPT, -UR4, URZ, URZ ;  /* 0x000000ff04047290 */ /* 0x000fe2000fffe1ff */
[----:B--2---:R-:W-:Y:S02]  /*0240*/  HFMA2 R6, -RZ, RZ, 0, 0 ;  /* 0x00000000ff067431 */ /* 0x004fe400000001ff */
[----:B---3--:R-:W-:-:S04]  /*0250*/  IMAD.MOV R10, RZ, RZ, -R7 ;  /* 0x000000ffff0a7224 */ /* 0x008fc800078e0a07 */
[----:B------:R-:W-:Y:S01]  /*0260*/  IMAD R11, R10, R13, RZ ;  /* 0x0000000d0a0b7224 */ /* 0x000fe200078e02ff */
[----:B------:R-:W-:-:S03]  /*0270*/  IABS R10, R5 ;  /* 0x00000005000a7213 */ /* 0x000fc60000000000 */
[----:B------:R-:W-:-:S06]  /*0280*/  IMAD.HI.U32 R7, R7, R11, R6 ;  /* 0x0000000b07077227 */ /* 0x000fcc00078e0006 */
[----:B------:R-:W-:Y:S02]  /*0290*/  IMAD.HI.U32 R11, R7, R10, RZ ;  /* 0x0000000a070b7227 */ /* 0x000fe400078e00ff */
[----:B------:R-:W2:Y:S02]  /*02a0*/  LDC.64 R6, c[0x0][0x380] ;  /* 0x0000e000ff067b82 */ /* 0x000ea40000000a00 */
[----:B------:R-:W-:-:S04]  /*02b0*/  IMAD.MOV R4, RZ, RZ, -R11 ;  /* 0x000000ffff047224 */ /* 0x000fc800078e0a0b */
[C---:B------:R-:W-:Y:S02]  /*02c0*/  IMAD R4, R13.reuse, R4, R10 ;  /* 0x000000040d047224 */ /* 0x040fe400078e020a */
[----:B------:R-:W3:Y:S03]  /*02d0*/  LDC R10, c[0x0][0x390] ;  /* 0x0000e400ff0a7b82 */ /* 0x000ee60000000800 */
[----:B------:R-:W-:-:S13]  /*02e0*/  ISETP.GT.U32.AND P1, PT, R13, R4, PT ;  /* 0x000000040d00720c */ /* 0x000fda0003f24070 */
[----:B------:R-:W-:Y:S02]  /*02f0*/  @!P1 IMAD.IADD R4, R4, 0x1, -R13 ;  /* 0x0000000104049824 */ /* 0x000fe400078e0a0d */
[----:B------:R-:W-:-:S03]  /*0300*/  @!P1 VIADD R11, R11, 0x1 ;  /* 0x000000010b0b9836 */ /* 0x000fc60000000000 */
[----:B------:R-:W-:Y:S02]  /*0310*/  ISETP.GE.U32.AND P0, PT, R4, R13, PT ;  /* 0x0000000d0400720c */ /* 0x000fe40003f06070 */
[----:B------:R-:W-:-:S04]  /*0320*/  LOP3.LUT R4, R5, R8, RZ, 0x3c, !PT ;  /* 0x0000000805047212 */ /* 0x000fc800078e3cff */
[----:B------:R-:W-:Y:S02]  /*0330*/  ISETP.GE.AND P2, PT, R4, RZ, PT ;  /* 0x000000ff0400720c */ /* 0x000fe40003f46270 */
[----:B------:R-:W-:-:S05]  /*0340*/  IADD3 R4, PT, PT, R8, 0x1, RZ ;  /* 0x0000000108047810 */ /* 0x000fca0007ffe0ff */
[----:B------:R-:W-:Y:S01]  /*0350*/  @P0 VIADD R11, R11, 0x1 ;  /* 0x000000010b0b0836 */ /* 0x000fe20000000000 */
[----:B------:R-:W-:Y:S01]  /*0360*/  ISETP.NE.AND P0, PT, R8, RZ, PT ;  /* 0x000000ff0800720c */ /* 0x000fe20003f05270 */
[----:B------:R-:W-:Y:S02]  /*0370*/  IMAD R13, R4, R9, RZ ;  /* 0x00000009040d7224 */ /* 0x000fe400078e02ff */
[----:B------:R-:W-:Y:S02]  /*0380*/  HFMA2 R9, -RZ, RZ, 0, 0 ;  /* 0x00000000ff097431 */ /* 0x000fe400000001ff */
[----:B------:R-:W-:Y:S01]  /*0390*/  IMAD R4, R8, R8, RZ ;  /* 0x0000000808047224 */ /* 0x000fe200078e02ff */
[----:B------:R-:W-:Y:S01]  /*03a0*/  @!P2 IADD3 R11, PT, PT, -R11, RZ, RZ ;  /* 0x000000ff0b0ba210 */ /* 0x000fe20007ffe1ff */
[----:B------:R-:W-:-:S03]  /*03b0*/  IMAD.SHL.U32 R13, R13, 0x2, RZ ;  /* 0x000000020d0d7824 */ /* 0x000fc600078e00ff */
[----:B------:R-:W-:Y:S01]  /*03c0*/  SEL R0, R0, R11, !P0 ;  /* 0x0000000b00007207 */ /* 0x000fe20004000000 */
[----:B------:R-:W-:Y:S02]  /*03d0*/  IMAD.IADD R11, R5, 0x1, R12 ;  /* 0x00000001050b7824 */ /* 0x000fe400078e020c */
[----:B-123--:R-:W-:-:S07]  /*03e0*/  IMAD.MOV R18, RZ, RZ, -R13 ;  /* 0x000000ffff127224 */ /* 0x00efce00078e0a0d */
.L_x_2:
[C---:B------:R-:W-:Y:S01]  /*03f0*/  ISETP.GE.AND P0, PT, R11.reuse, R4, PT ;  /* 0x000000040b00720c */ /* 0x040fe20003f06270 */
[----:B------:R-:W-:Y:S01]  /*0400*/  UIADD3 UR4, UPT, UPT, UR4, 0x1, URZ ;  /* 0x0000000104047890 */ /* 0x000fe2000fffe0ff */
[----:B------:R-:W-:Y:S02]  /*0410*/  BSSY.RECONVERGENT B0, `(.L_x_0) ;  /* 0x0000026000007945 */ /* 0x000fe40003800200 */
[----:B------:R-:W-:Y:S01]  /*0420*/  ISETP.LT.OR P0, PT, R11, RZ, P0 ;  /* 0x000000ff0b00720c */ /* 0x000fe20000701670 */
[----:B------:R-:W-:-:S12]  /*0430*/  UISETP.NE.AND UP0, UPT, UR4, 0x1, UPT ;  /* 0x000000010400788c */ /* 0x000fd8000bf05270 */
[----:B-1----:R-:W-:Y:S05]  /*0440*/  @P0 BRA `(.L_x_1) ;  /* 0x0000000000880947 */ /* 0x002fea0003800000 */
[----:B------:R-:W-:Y:S02]  /*0450*/  IABS R17, R10 ;  /* 0x0000000a00117213 */ /* 0x000fe40000000000 */
[----:B------:R-:W-:Y:S02]  /*0460*/  IABS R12, R11 ;  /* 0x0000000b000c7213 */ /* 0x000fe40000000000 */
[----:B------:R-:W1:Y:S08]  /*0470*/  I2F.RP R16, R17 ;  /* 0x0000001100107306 */ /* 0x000e700000209400 */
[----:B-1----:R-:W1:Y:S02]  /*0480*/  MUFU.RCP R16, R16 ;  /* 0x0000001000107308 */ /* 0x002e640000001000 */
[----:B-1----:R-:W-:-:S06]  /*0490*/  VIADD R14, R16, 0xffffffe ;  /* 0x0ffffffe100e7836 */ /* 0x002fcc0000000000 */
[----:B------:R1:W2:Y:S02]  /*04a0*/  F2I.FTZ.U32.TRUNC.NTZ R15, R14 ;  /* 0x0000000e000f7305 */ /* 0x0002a4000021f000 */
[----:B-1----:R-:W-:Y:S01]  /*04b0*/  IMAD.MOV.U32 R14, RZ, RZ, RZ ;  /* 0x000000ffff0e7224 */ /* 0x002fe200078e00ff */
[----:B--2---:R-:W-:-:S05]  /*04c0*/  IADD3 R8, PT, PT, RZ, -R15, RZ ;  /* 0x8000000fff087210 */ /* 0x004fca0007ffe0ff */
[----:B------:R-:W-:-:S04]  /*04d0*/  IMAD R19, R8, R17, RZ ;  /* 0x0000001108137224 */ /* 0x000fc800078e02ff */
[----:B------:R-:W-:-:S06]  /*04e0*/  IMAD.HI.U32 R19, R15, R19, R14 ;  /* 0x000000130f137227 */ /* 0x000fcc00078e000e */
[----:B------:R-:W-:-:S04]  /*04f0*/  IMAD.HI.U32 R8, R19, R12, RZ ;  /* 0x0000000c13087227 */ /* 0x000fc800078e00ff */
[----:B------:R-:W-:-:S04]  /*0500*/  IMAD.MOV R15, RZ, RZ, -R8 ;  /* 0x000000ffff0f7224 */ /* 0x000fc800078e0a08 */
[----:B------:R-:W-:-:S05]  /*0510*/  IMAD R12, R17, R15, R12 ;  /* 0x0000000f110c7224 */ /* 0x000fca00078e020c */
[----:B------:R-:W-:-:S13]  /*0520*/  ISETP.GT.U32.AND P1, PT, R17, R12, PT ;  /* 0x0000000c1100720c */ /* 0x000fda0003f24070 */
[-C--:B------:R-:W-:Y:S01]  /*0530*/  @!P1 IADD3 R12, PT, PT, R12, -R17.reuse, RZ ;  /* 0x800000110c0c9210 */ /* 0x080fe20007ffe0ff */
[----:B------:R-:W-:Y:S01]  /*0540*/  @!P1 VIADD R8, R8, 0x1 ;  /* 0x0000000108089836 */ /* 0x000fe20000000000 */
[----:B------:R-:W-:Y:S02]  /*0550*/  ISETP.NE.AND P1, PT, R10, RZ, PT ;  /* 0x000000ff0a00720c */ /* 0x000fe40003f25270 */
[----:B------:R-:W-:Y:S02]  /*0560*/  ISETP.GE.U32.AND P0, PT, R12, R17, PT ;  /* 0x000000110c00720c */ /* 0x000fe40003f06070 */
[----:B------:R-:W-:-:S04]  /*0570*/  LOP3.LUT R12, R11, R10, RZ, 0x3c, !PT ;  /* 0x0000000a0b0c7212 */ /* 0x000fc800078e3cff */
[----:B------:R-:W-:-:S07]  /*0580*/  ISETP.GE.AND P2, PT, R12, RZ, PT ;  /* 0x000000ff0c00720c */ /* 0x000fce0003f46270 */
[----:B------:R-:W-:-:S06]  /*0590*/  @P0 VIADD R8, R8, 0x1 ;  /* 0x0000000108080836 */ /* 0x000fcc0000000000 */
[----:B------:R-:W-:Y:S02]  /*05a0*/  @!P2 IADD3 R8, PT, PT, -R8, RZ, RZ ;  /* 0x000000ff0808a210 */ /* 0x000fe40007ffe1ff */
[----:B------:R-:W-:-:S05]  /*05b0*/  @!P1 LOP3.LUT R8, RZ, R10, RZ, 0x33, !PT ;  /* 0x0000000aff089212 */ /* 0x000fca00078e33ff */
[----:B------:R-:W-:-:S04]  /*05c0*/  IMAD.IADD R8, R8, 0x1, -R0 ;  /* 0x0000000108087824 */ /* 0x000fc800078e0a00 */
[----:B------:R-:W-:-:S04]  /*05d0*/  IMAD R8, R8, R10, R5 ;  /* 0x0000000a08087224 */ /* 0x000fc800078e0205 */
[C---:B------:R-:W-:Y:S01]  /*05e0*/  VIADD R12, R8.reuse, UR5 ;  /* 0x00000005080c7c36 */ /* 0x040fe20008000000 */
[----:B------:R-:W-:-:S04]  /*05f0*/  IADD3 R8, PT, PT, R8, -UR5, RZ ;  /* 0x8000000508087c10 */ /* 0x000fc8000fffe0ff */
[----:B------:R-:W-:-:S04]  /*0600*/  ISETP.GT.AND P0, PT, R11, R12, PT ;  /* 0x0000000c0b00720c */ /* 0x000fc80003f04270 */
[----:B------:R-:W-:-:S13]  /*0610*/  ISETP.LT.OR P0, PT, R11, R8, P0 ;  /* 0x000000080b00720c */ /* 0x000fda0000701670 */
[----:B------:R-:W-:Y:S05]  /*0620*/  @P0 BRA `(.L_x_1) ;  /* 0x0000000000100947 */ /* 0x000fea0003800000 */
[----:B------:R-:W-:-:S06]  /*0630*/  IMAD.WIDE.U32 R14, R11, 0x4, R6 ;  /* 0x000000040b0e7825 */ /* 0x000fcc00078e0006 */
[----:B------:R-:W2:Y:S02]  /*0640*/  LDG.E R14, desc[UR8][R14.64] ;  /* 0x000000080e0e7981 */ /* 0x000ea4000c1e1900 */
[----:B--2---:R-:W-:-:S05]  /*0650*/  FADD R9, R9, R14 ;  /* 0x0000000e09097221 */ /* 0x004fca0000000000 */
[----:B------:R1:W-:Y:S02]  /*0660*/  STG.E desc[UR8][R2.64], R9 ;  /* 0x0000000902007986 */ /* 0x0003e4000c101908 */
.L_x_1:
[----:B------:R-:W-:Y:S05]  /*0670*/  BSYNC.RECONVERGENT B0 ;  /* 0x0000000000007941 */ /* 0x000fea0003800200 */
.L_x_0:
[----:B------:R-:W-:Y:S02]  /*0680*/  VIADD R18, R18, 0x1 ;  /* 0x0000000112127836 */ /* 0x000fe40000000000 */
[----:B------:R-:W-:Y:S01]  /*0690*/  VIADD R11, R11, 0x1 ;  /* 0x000000010b0b7836 */ /* 0x000fe20000000000 */
[----:B------:R-:W-:Y:S06]  /*06a0*/  BRA.U UP0, `(.L_x_2) ;  /* 0xfffffffd00507547 */ /* 0x000fec000b83ffff */
[----:B------:R-:W-:-:S13]  /*06b0*/  ISETP.GE.U32.AND P0, PT, R13, 0x3, PT ;  /* 0x000000030d00780c */ /* 0x000fda0003f06070 */
[----:B------:R-:W-:Y:S05]  /*06c0*/  @!P0 EXIT ;  /* 0x000000000000894d */ /* 0x000fea0003800000 */
[----:B------:R-:W2:Y:S01]  /*06d0*/  LDC R8, c[0x0][0x390] ;  /* 0x0000e400ff087b82 */ /* 0x000ea20000000800 */
[----:B------:R-:W-:Y:S01]  /*06e0*/  IADD3 R11, PT, PT, R11, 0x3, RZ ;  /* 0x000000030b0b7810 */ /* 0x000fe20007ffe0ff */
[----:B------:R-:W3:Y:S06]  /*06f0*/  LDCU UR4, c[0x0][0x394] ;  /* 0x00007280ff0477ac */ /* 0x000eec0008000800 */
[----:B------:R-:W4:Y:S02]  /*0700*/  LDC.64 R6, c[0x0][0x380] ;  /* 0x0000e000ff067b82 */ /* 0x000f240000000a00 */
.L_x_11:
[C---:B------:R-:W-:Y:S01]  /*0710*/  VIADD R19, R11.reuse, 0xfffffffd ;  /* 0xfffffffd0b137836 */ /* 0x040fe20000000000 */
[C---:B------:R-:W-:Y:S01]  /*0720*/  IADD3 R15, PT, PT, R11.reuse, -0x2, RZ ;  /* 0xfffffffe0b0f7810 */ /* 0x040fe20007ffe0ff */
[C---:B------:R-:W-:Y:S01]  /*0730*/  VIADD R13, R11.reuse, 0xffffffff ;  /* 0xffffffff0b0d7836 */ /* 0x040fe20000000000 */
[-C--:B------:R-:W-:Y:S01]  /*0740*/  ISETP.GE.AND P0, PT, R11, R4.reuse, PT ;  /* 0x000000040b00720c */ /* 0x080fe20003f06270 */
[----:B------:R-:W-:Y:S01]  /*0750*/  VIADD R18, R18, 0x4 ;  /* 0x0000000412127836 */ /* 0x000fe20000000000 */
[-C--:B------:R-:W-:Y:S01]  /*0760*/  ISETP.GE.AND P1, PT, R19, R4.reuse, PT ;  /* 0x000000041300720c */ /* 0x080fe20003f26270 */
[----:B------:R-:W-:Y:S01]  /*0770*/  BSSY.RECONVERGENT B0, `(.L_x_3) ;  /* 0x000002b000007945 */ /* 0x000fe20003800200 */
[-C--:B------:R-:W-:Y:S02]  /*0780*/  ISETP.GE.AND P5, PT, R15, R4.reuse, PT ;  /* 0x000000040f00720c */ /* 0x080fe40003fa6270 */
[----:B------:R-:W-:Y:S02]  /*0790*/  ISETP.LT.OR P3, PT, R19, RZ, P1 ;  /* 0x000000ff1300720c */ /* 0x000fe40000f61670 */
[----:B------:R-:W-:-:S02]  /*07a0*/  ISETP.GE.AND P2, PT, R13, R4, PT ;  /* 0x000000040d00720c */ /* 0x000fc40003f46270 */
[----:B------:R-:W-:Y:S02]  /*07b0*/  ISETP.NE.AND P4, PT, R18, 0x1, PT ;  /* 0x000000011200780c */ /* 0x000fe40003f85270 */
[----:B------:R-:W-:Y:S02]  /*07c0*/  ISETP.LT.OR P0, PT, R11, RZ, P0 ;  /* 0x000000ff0b00720c */ /* 0x000fe40000701670 */
[----:B------:R-:W-:Y:S02]  /*07d0*/  ISETP.LT.OR P1, PT, R15, RZ, P5 ;  /* 0x000000ff0f00720c */ /* 0x000fe40002f21670 */
[----:B------:R-:W-:-:S03]  /*07e0*/  ISETP.LT.OR P2, PT, R13, RZ, P2 ;  /* 0x000000ff0d00720c */ /* 0x000fc60001741670 */
[----:B---3--:R-:W-:Y:S10]  /*07f0*/  @P3 BRA `(.L_x_4) ;  /* 0x0000000000883947 */ /* 0x008ff40003800000 */
[----:B--2---:R-:W-:Y:S02]  /*0800*/  IABS R21, R8 ;  /* 0x0000000800157213 */ /* 0x004fe40000000000 */
[----:B------:R-:W-:Y:S02]  /*0810*/  IABS R12, R19 ;  /* 0x00000013000c7213 */ /* 0x000fe40000000000 */
[----:B------:R-:W2:Y:S08]  /*0820*/  I2F.RP R14, R21 ;  /* 0x00000015000e7306 */ /* 0x000eb00000209400 */
[----:B--2---:R-:W2:Y:S02]  /*0830*/  MUFU.RCP R14, R14 ;  /* 0x0000000e000e7308 */ /* 0x004ea40000001000 */
[----:B--2---:R-:W-:-:S06]  /*0840*/  VIADD R16, R14, 0xffffffe ;  /* 0x0ffffffe0e107836 */ /* 0x004fcc0000000000 */
[----:B------:R2:W5:Y:S02]  /*0850*/  F2I.FTZ.U32.TRUNC.NTZ R17, R16 ;  /* 0x0000001000117305 */ /* 0x000564000021f000 */
[----:B--2---:R-:W-:Y:S01]  /*0860*/  IMAD.MOV.U32 R16, RZ, RZ, RZ ;  /* 0x000000ffff107224 */ /* 0x004fe200078e00ff */
[----:B-----5:R-:W-:-:S05]  /*0870*/  IADD3 R10, PT, PT, RZ, -R17, RZ ;  /* 0x80000011ff0a7210 */ /* 0x020fca0007ffe0ff */
        /* <DEDUP_REMOVED lines=17> */
[C---:B---3--:R-:W-:Y:S01]  /*0990*/  VIADD R12, R10.reuse, UR4 ;  /* 0x000000040a0c7c36 */ /* 0x048fe20008000000 */
[----:B------:R-:W-:-:S04]  /*09a0*/  IADD3 R10, PT, PT, R10, -UR4, RZ ;  /* 0x800000040a0a7c10 */ /* 0x000fc8000fffe0ff */
[----:B------:R-:W-:-:S04]  /*09b0*/  ISETP.GT.AND P3, PT, R19, R12, PT ;  /* 0x0000000c1300720c */ /* 0x000fc80003f64270 */
[----:B------:R-:W-:-:S13]  /*09c0*/  ISETP.LT.OR P3, PT, R19, R10, P3 ;  /* 0x0000000a1300720c */ /* 0x000fda0001f61670 */
[----:B------:R-:W-:Y:S05]  /*09d0*/  @P3 BRA `(.L_x_4) ;  /* 0x0000000000103947 */ /* 0x000fea0003800000 */
[----:B----4-:R-:W-:-:S06]  /*09e0*/  IMAD.WIDE.U32 R16, R19, 0x4, R6 ;  /* 0x0000000413107825 */ /* 0x010fcc00078e0006 */
[----:B------:R-:W1:Y:S02]  /*09f0*/  LDG.E R16, desc[UR8][R16.64] ;  /* 0x0000000810107981 */ /* 0x000e64000c1e1900 */
[----:B-1----:R-:W-:-:S05]  /*0a00*/  FADD R9, R9, R16 ;  /* 0x0000001009097221 */ /* 0x002fca0000000000 */
[----:B------:R1:W-:Y:S02]  /*0a10*/  STG.E desc[UR8][R2.64], R9 ;  /* 0x0000000902007986 */ /* 0x0003e4000c101908 */
.L_x_4:
[----:B---3--:R-:W-:Y:S05]  /*0a20*/  BSYNC.RECONVERGENT B0 ;  /* 0x0000000000007941 */ /* 0x008fea0003800200 */
.L_x_3:
[----:B------:R-:W-:Y:S04]  /*0a30*/  BSSY.RECONVERGENT B0, `(.L_x_5) ;  /* 0x0000024000007945 */ /* 0x000fe80003800200 */
[----:B------:R-:W-:Y:S05]  /*0a40*/  @P1 BRA `(.L_x_6) ;  /* 0x0000000000881947 */ /* 0x000fea0003800000 */
[----:B--2---:R-:W-:Y:S02]  /*0a50*/  IABS R19, R8 ;  /* 0x0000000800137213 */ /* 0x004fe40000000000 */
[----:B------:R-:W-:Y:S02]  /*0a60*/  IABS R12, R15 ;  /* 0x0000000f000c7213 */ /* 0x000fe40000000000 */
[----:B------:R-:W2:Y:S08]  /*0a70*/  I2F.RP R14, R19 ;  /* 0x00000013000e7306 */ /* 0x000eb00000209400 */
[----:B--2---:R-:W2:Y:S02]  /*0a80*/  MUFU.RCP R14, R14 ;  /* 0x0000000e000e7308 */ /* 0x004ea40000001000 */
[----:B--2---:R-:W-:-:S06]  /*0a90*/  VIADD R16, R14, 0xffffffe ;  /* 0x0ffffffe0e107836 */ /* 0x004fcc0000000000 */
[----:B------:R2:W3:Y:S02]  /*0aa0*/  F2I.FTZ.U32.TRUNC.NTZ R17, R16 ;  /* 0x0000001000117305 */ /* 0x0004e4000021f000 */
[----:B--2---:R-:W-:Y:S01]  /*0ab0*/  MOV R16, RZ ;  /* 0x000000ff00107202 */ /* 0x004fe20000000f00 */
[----:B---3--:R-:W-:-:S04]  /*0ac0*/  IMAD.MOV R10, RZ, RZ, -R17 ;  /* 0x000000ffff0a7224 */ /* 0x008fc800078e0a11 */
[----:B------:R-:W-:-:S04]  /*0ad0*/  IMAD R21, R10, R19, RZ ;  /* 0x000000130a157224 */ /* 0x000fc800078e02ff */
[----:B------:R-:W-:-:S06]  /*0ae0*/  IMAD.HI.U32 R21, R17, R21, R16 ;  /* 0x0000001511157227 */ /* 0x000fcc00078e0010 */
[----:B------:R-:W-:-:S04]  /*0af0*/  IMAD.HI.U32 R10, R21, R12, RZ ;  /* 0x0000000c150a7227 */ /* 0x000fc800078e00ff */
[----:B------:R-:W-:-:S04]  /*0b00*/  IMAD.MOV R17, RZ, RZ, -R10 ;  /* 0x000000ffff117224 */ /* 0x000fc800078e0a0a */
[----:B------:R-:W-:-:S05]  /*0b10*/  IMAD R12, R19, R17, R12 ;  /* 0x00000011130c7224 */ /* 0x000fca00078e020c */
[----:B------:R-:W-:-:S13]  /*0b20*/  ISETP.GT.U32.AND P3, PT, R19, R12, PT ;  /* 0x0000000c1300720c */ /* 0x000fda0003f64070 */
[----:B------:R-:W-:Y:S01]  /*0b30*/  @!P3 IMAD.IADD R12, R12, 0x1, -R19 ;  /* 0x000000010c0cb824 */ /* 0x000fe200078e0a13 */
[----:B------:R-:W-:Y:S02]  /*0b40*/  @!P3 IADD3 R10, PT, PT, R10, 0x1, RZ ;  /* 0x000000010a0ab810 */ /* 0x000fe40007ffe0ff */
[----:B------:R-:W-:Y:S02]  /*0b50*/  ISETP.NE.AND P3, PT, R8, RZ, PT ;  /* 0x000000ff0800720c */ /* 0x000fe40003f65270 */
[----:B------:R-:W-:Y:S02]  /*0b60*/  ISETP.GE.U32.AND P1, PT, R12, R19, PT ;  /* 0x000000130c00720c */ /* 0x000fe40003f26070 */
[----:B------:R-:W-:-:S04]  /*0b70*/  LOP3.LUT R12, R15, R8, RZ, 0x3c, !PT ;  /* 0x000000080f0c7212 */ /* 0x000fc800078e3cff */
[----:B------:R-:W-:-:S07]  /*0b80*/  ISETP.GE.AND P5, PT, R12, RZ, PT ;  /* 0x000000ff0c00720c */ /* 0x000fce0003fa6270 */
[----:B------:R-:W-:-:S06]  /*0b90*/  @P1 VIADD R10, R10, 0x1 ;  /* 0x000000010a0a1836 */ /* 0x000fcc0000000000 */
[----:B------:R-:W-:Y:S01]  /*0ba0*/  @!P5 IMAD.MOV R10, RZ, RZ, -R10 ;  /* 0x000000ffff0ad224 */ /* 0x000fe200078e0a0a */
[----:B------:R-:W-:-:S04]  /*0bb0*/  @!P3 LOP3.LUT R10, RZ, R8, RZ, 0x33, !PT ;  /* 0x00000008ff0ab212 */ /* 0x000fc800078e33ff */
[----:B------:R-:W-:-:S05]  /*0bc0*/  IADD3 R10, PT, PT, -R0, R10, RZ ;  /* 0x0000000a000a7210 */ /* 0x000fca0007ffe1ff */
[----:B------:R-:W-:-:S04]  /*0bd0*/  IMAD R10, R10, R8, R5 ;  /* 0x000000080a0a7224 */ /* 0x000fc800078e0205 */
[C---:B------:R-:W-:Y:S02]  /*0be0*/  VIADD R12, R10.reuse, UR4 ;  /* 0x000000040a0c7c36 */ /* 0x040fe40008000000 */
[----:B------:R-:W-:-:S03]  /*0bf0*/  VIADD R10, R10, -UR4 ;  /* 0x800000040a0a7c36 */ /* 0x000fc60008000000 */
[----:B------:R-:W-:-:S04]  /*0c00*/  ISETP.GT.AND P1, PT, R15, R12, PT ;  /* 0x0000000c0f00720c */ /* 0x000fc80003f24270 */
[----:B------:R-:W-:-:S13]  /*0c10*/  ISETP.LT.OR P1, PT, R15, R10, P1 ;  /* 0x0000000a0f00720c */ /* 0x000fda0000f21670 */
[----:B------:R-:W-:Y:S05]  /*0c20*/  @P1 BRA `(.L_x_6) ;  /* 0x0000000000101947 */ /* 0x000fea0003800000 */
[----:B----4-:R-:W-:-:S06]  /*0c30*/  IMAD.WIDE.U32 R14, R15, 0x4, R6 ;  /* 0x000000040f0e7825 */ /* 0x010fcc00078e0006 */
[----:B------:R-:W1:Y:S02]  /*0c40*/  LDG.E R14, desc[UR8][R14.64] ;  /* 0x000000080e0e7981 */ /* 0x000e64000c1e1900 */
[----:B-1----:R-:W-:-:S05]  /*0c50*/  FADD R9, R9, R14 ;  /* 0x0000000e09097221 */ /* 0x002fca0000000000 */
[----:B------:R3:W-:Y:S02]  /*0c60*/  STG.E desc[UR8][R2.64], R9 ;  /* 0x0000000902007986 */ /* 0x0007e4000c101908 */
.L_x_6:
[----:B------:R-:W-:Y:S05]  /*0c70*/  BSYNC.RECONVERGENT B0 ;  /* 0x0000000000007941 */ /* 0x000fea0003800200 */
.L_x_5:
[----:B------:R-:W-:Y:S04]  /*0c80*/  BSSY.RECONVERGENT B0, `(.L_x_7) ;  /* 0x0000024000007945 */ /* 0x000fe80003800200 */
[----:B------:R-:W-:Y:S05]  /*0c90*/  @P2 BRA `(.L_x_8) ;  /* 0x0000000000882947 */ /* 0x000fea0003800000 */
[----:B--2---:R-:W-:Y:S02]  /*0ca0*/  IABS R17, R8 ;  /* 0x0000000800117213 */ /* 0x004fe40000000000 */
[----:B------:R-:W-:Y:S02]  /*0cb0*/  IABS R12, R13 ;  /* 0x0000000d000c7213 */ /* 0x000fe40000000000 */
[----:B------:R-:W2:Y:S08]  /*0cc0*/  I2F.RP R16, R17 ;  /* 0x0000001100107306 */ /* 0x000eb00000209400 */
[----:B--2---:R-:W2:Y:S02]  /*0cd0*/  MUFU.RCP R16, R16 ;  /* 0x0000001000107308 */ /* 0x004ea40000001000 */
[----:B--2---:R-:W-:-:S06]  /*0ce0*/  IADD3 R14, PT, PT, R16, 0xffffffe, RZ ;  /* 0x0ffffffe100e7810 */ /* 0x004fcc0007ffe0ff */
[----:B------:R2:W5:Y:S02]  /*0cf0*/  F2I.FTZ.U32.TRUNC.NTZ R15, R14 ;  /* 0x0000000e000f7305 */ /* 0x000564000021f000 */
[----:B--2---:R-:W-:Y:S02]  /*0d00*/  IMAD.MOV.U32 R14, RZ, RZ, RZ ;  /* 0x000000ffff0e7224 */ /* 0x004fe400078e00ff */
[----:B-----5:R-:W-:-:S04]  /*0d10*/  IMAD.MOV R10, RZ, RZ, -R15 ;  /* 0x000000ffff0a7224 */ /* 0x020fc800078e0a0f */
[----:B------:R-:W-:-:S04]  /*0d20*/  IMAD R19, R10, R17, RZ ;  /* 0x000000110a137224 */ /* 0x000fc800078e02ff */
[----:B------:R-:W-:-:S06]  /*0d30*/  IMAD.HI.U32 R19, R15, R19, R14 ;  /* 0x000000130f137227 */ /* 0x000fcc00078e000e */
[----:B------:R-:W-:-:S05]  /*0d40*/  IMAD.HI.U32 R10, R19, R12, RZ ;  /* 0x0000000c130a7227 */ /* 0x000fca00078e00ff */
[----:B------:R-:W-:-:S05]  /*0d50*/  IADD3 R15, PT, PT, -R10, RZ, RZ ;  /* 0x000000ff0a0f7210 */ /* 0x000fca0007ffe1ff */
[----:B------:R-:W-:-:S05]  /*0d60*/  IMAD R12, R17, R15, R12 ;  /* 0x0000000f110c7224 */ /* 0x000fca00078e020c */
[----:B------:R-:W-:-:S13]  /*0d70*/  ISETP.GT.U32.AND P2, PT, R17, R12, PT ;  /* 0x0000000c1100720c */ /* 0x000fda0003f44070 */
[----:B------:R-:W-:Y:S02]  /*0d80*/  @!P2 IMAD.IADD R12, R12, 0x1, -R17 ;  /* 0x000000010c0ca824 */ /* 0x000fe400078e0a11 */
[----:B------:R-:W-:Y:S01]  /*0d90*/  @!P2 VIADD R10, R10, 0x1 ;  /* 0x000000010a0aa836 */ /* 0x000fe20000000000 */
[----:B------:R-:W-:Y:S02]  /*0da0*/  ISETP.NE.AND P2, PT, R8, RZ, PT ;  /* 0x000000ff0800720c */ /* 0x000fe40003f45270 */
[----:B------:R-:W-:Y:S02]  /*0db0*/  ISETP.GE.U32.AND P1, PT, R12, R17, PT ;  /* 0x000000110c00720c */ /* 0x000fe40003f26070 */
[----:B------:R-:W-:-:S04]  /*0dc0*/  LOP3.LUT R12, R13, R8, RZ, 0x3c, !PT ;  /* 0x000000080d0c7212 */ /* 0x000fc800078e3cff */
[----:B------:R-:W-:-:S07]  /*0dd0*/  ISETP.GE.AND P3, PT, R12, RZ, PT ;  /* 0x000000ff0c00720c */ /* 0x000fce0003f66270 */
[----:B------:R-:W-:-:S06]  /*0de0*/  @P1 IADD3 R10, PT, PT, R10, 0x1, RZ ;  /* 0x000000010a0a1810 */ /* 0x000fcc0007ffe0ff */
[----:B------:R-:W-:Y:S01]  /*0df0*/  @!P3 IMAD.MOV R10, RZ, RZ, -R10 ;  /* 0x000000ffff0ab224 */ /* 0x000fe200078e0a0a */
[----:B------:R-:W-:-:S05]  /*0e00*/  @!P2 LOP3.LUT R10, RZ, R8, RZ, 0x33, !PT ;  /* 0x00000008ff0aa212 */ /* 0x000fca00078e33ff */
[----:B------:R-:W-:-:S04]  /*0e10*/  IMAD.IADD R10, R10, 0x1, -R0 ;  /* 0x000000010a0a7824 */ /* 0x000fc800078e0a00 */
[----:B------:R-:W-:-:S05]  /*0e20*/  IMAD R10, R10, R8, R5 ;  /* 0x000000080a0a7224 */ /* 0x000fca00078e0205 */
[C---:B------:R-:W-:Y:S01]  /*0e30*/  IADD3 R12, PT, PT, R10.reuse, UR4, RZ ;  /* 0x000000040a0c7c10 */ /* 0x040fe2000fffe0ff */
[----:B------:R-:W-:-:S03]  /*0e40*/  VIADD R10, R10, -UR4 ;  /* 0x800000040a0a7c36 */ /* 0x000fc60008000000 */
[----:B------:R-:W-:-:S04]  /*0e50*/  ISETP.GT.AND P1, PT, R13, R12, PT ;  /* 0x0000000c0d00720c */ /* 0x000fc80003f24270 */
[----:B------:R-:W-:-:S13]  /*0e60*/  ISETP.LT.OR P1, PT, R13, R10, P1 ;  /* 0x0000000a0d00720c */ /* 0x000fda0000f21670 */
[----:B------:R-:W-:Y:S05]  /*0e70*/  @P1 BRA `(.L_x_8) ;  /* 0x0000000000101947 */ /* 0x000fea0003800000 */
[----:B----4-:R-:W-:-:S06]  /*0e80*/  IMAD.WIDE.U32 R12, R13, 0x4, R6 ;  /* 0x000000040d0c7825 */ /* 0x010fcc00078e0006 */
[----:B------:R-:W1:Y:S02]  /*0e90*/  LDG.E R12, desc[UR8][R12.64] ;  /* 0x000000080c0c7981 */ /* 0x000e64000c1e1900 */
[----:B-1-3--:R-:W-:-:S05]  /*0ea0*/  FADD R9, R9, R12 ;  /* 0x0000000c09097221 */ /* 0x00afca0000000000 */
[----:B------:R1:W-:Y:S02]  /*0eb0*/  STG.E desc[UR8][R2.64], R9 ;  /* 0x0000000902007986 */ /* 0x0003e4000c101908 */
.L_x_8:
[----:B------:R-:W-:Y:S05]  /*0ec0*/  BSYNC.RECONVERGENT B0 ;  /* 0x0000000000007941 */ /* 0x000fea0003800200 */
.L_x_7:
[----:B------:R-:W-:Y:S04]  /*0ed0*/  BSSY.RECONVERGENT B0, `(.L_x_9) ;  /* 0x0000025000007945 */ /* 0x000fe80003800200 */
[----:B------:R-:W-:Y:S05]  /*0ee0*/  @P0 BRA `(.L_x_10) ;  /* 0x00000000008c0947 */ /* 0x000fea0003800000 */
[----:B--2---:R-:W-:Y:S01]  /*0ef0*/  IABS R15, R8 ;  /* 0x00000008000f7213 */ /* 0x004fe20000000000 */
[----:B------:R-:W-:-:S03]  /*0f00*/  IMAD.MOV.U32 R12, RZ, RZ, RZ ;  /* 0x000000ffff0c7224 */ /* 0x000fc600078e00ff */
[----:B------:R-:W2:Y:S08]  /*0f10*/  I2F.RP R14, R15 ;  /* 0x0000000f000e7306 */ /* 0x000eb00000209400 */
[----:B--2---:R-:W2:Y:S02]  /*0f20*/  MUFU.RCP R14, R14 ;  /* 0x0000000e000e7308 */ /* 0x004ea40000001000 */
[----:B--2---:R-:W-:-:S06]  /*0f30*/  VIADD R16, R14, 0xffffffe ;  /* 0x0ffffffe0e107836 */ /* 0x004fcc0000000000 */
[----:B------:R-:W2:Y:S02]  /*0f40*/  F2I.FTZ.U32.TRUNC.NTZ R13, R16 ;  /* 0x00000010000d7305 */ /* 0x000ea4000021f000 */
[----:B--2---:R-:W-:-:S05]  /*0f50*/  IADD3 R10, PT, PT, RZ, -R13, RZ ;  /* 0x8000000dff0a7210 */ /* 0x004fca0007ffe0ff */
[----:B------:R-:W-:Y:S01]  /*0f60*/  IMAD R17, R10, R15, RZ ;  /* 0x0000000f0a117224 */ /* 0x000fe200078e02ff */
[----:B------:R-:W-:-:S03]  /*0f70*/  IABS R10, R11 ;  /* 0x0000000b000a7213 */ /* 0x000fc60000000000 */
[----:B------:R-:W-:-:S04]  /*0f80*/  IMAD.HI.U32 R17, R13, R17, R12 ;  /* 0x000000110d117227 */ /* 0x000fc800078e000c */
[----:B------:R-:W-:-:S04]  /*0f90*/  IMAD.MOV.U32 R12, RZ, RZ, R10 ;  /* 0x000000ffff0c7224 */ /* 0x000fc800078e000a */
[----:B------:R-:W-:-:S05]  /*0fa0*/  IMAD.HI.U32 R10, R17, R12, RZ ;  /* 0x0000000c110a7227 */ /* 0x000fca00078e00ff */
[----:B------:R-:W-:-:S05]  /*0fb0*/  IADD3 R13, PT, PT, -R10, RZ, RZ ;  /* 0x000000ff0a0d7210 */ /* 0x000fca0007ffe1ff */
        /* <DEDUP_REMOVED lines=22> */
.L_x_10:
[----:B------:R-:W-:Y:S05]  /*1120*/  BSYNC.RECONVERGENT B0 ;  /* 0x0000000000007941 */ /* 0x000fea0003800200 */
.L_x_9:
[----:B------:R-:W-:Y:S01]  /*1130*/  IADD3 R11, PT, PT, R11, 0x4, RZ ;  /* 0x000000040b0b7810 */ /* 0x000fe20007ffe0ff */
[----:B------:R-:W-:Y:S06]  /*1140*/  @P4 BRA `(.L_x_11) ;  /* 0xfffffff400704947 */ /* 0x000fec000383ffff */
[----:B------:R-:W-:Y:S05]  /*1150*/  EXIT ;  /* 0x000000000000794d */ /* 0x000fea0003800000 */
.L_x_12:
[----:B------:R-:W-:-:S00]  /*1160*/  BRA `(.L_x_12) ;  /* 0xfffffffc00fc7947 */ /* 0x000fc0000383ffff */
[----:B------:R-:W-:-:S00]  /*1170*/  NOP ;  /* 0x0000000000007918 */ /* 0x000fc00000000000 */
        /* <DEDUP_REMOVED lines=8> */
.L_x_13:


//--------------------- .nv.shared.reserved.0     --------------------------
	.section	.nv.shared.reserved.0,"aw",@nobits
	.weak		__nv_reservedSMEM_offset_0_alias
	.size		__nv_reservedSMEM_offset_0_alias, 0, 64
	.other		__nv_reservedSMEM_offset_0_alias,@"STO_CUDA_RESERVED_SHARED STV_DEFAULT"
__nv_reservedSMEM_offset_0_alias:
	.zero		0
	.zero		64


//--------------------- .nv.constant0._Z12suma2D_SHMEMPfS_ii --------------------------
	.section	.nv.constant0._Z12suma2D_SHMEMPfS_ii,"a",@progbits
	.sectionflags	@""
	.align	4
.nv.constant0._Z12suma2D_SHMEMPfS_ii:
	.zero		920


//--------------------- SYMBOLS --------------------------

	.type		.nv.reservedSmem.offset0,@object
	.size		.nv.reservedSmem.offset0,0x4
